//
// Generated by NVIDIA NVVM Compiler
//
// Compiler Build ID: CL-36424714
// Cuda compilation tools, release 13.0, V13.0.88
// Based on NVVM 20.0.0
//

.version 9.0
.target sm_100
.address_size 64

	// .globl	_Z14transpose_smemILi16EEvPfS0_ii
// _ZZ14transpose_smemILi16EEvPfS0_iiE9smem_tile has been demoted

.visible .entry _Z14transpose_smemILi16EEvPfS0_ii(
	.param .u64 .ptr .align 1 _Z14transpose_smemILi16EEvPfS0_ii_param_0,
	.param .u64 .ptr .align 1 _Z14transpose_smemILi16EEvPfS0_ii_param_1,
	.param .u32 _Z14transpose_smemILi16EEvPfS0_ii_param_2,
	.param .u32 _Z14transpose_smemILi16EEvPfS0_ii_param_3
)
{
	.reg .pred 	%p<4>;
	.reg .b32 	%r<26>;
	.reg .b32 	%f<3>;
	.reg .b64 	%rd<19>;
	// demoted variable
	.shared .align 4 .b8 _ZZ14transpose_smemILi16EEvPfS0_iiE9smem_tile[1024];
	ld.param.u64 	%rd1, [_Z14transpose_smemILi16EEvPfS0_ii_param_0];
	ld.param.u64 	%rd2, [_Z14transpose_smemILi16EEvPfS0_ii_param_1];
	ld.param.u32 	%r5, [_Z14transpose_smemILi16EEvPfS0_ii_param_2];
	ld.param.u32 	%r6, [_Z14transpose_smemILi16EEvPfS0_ii_param_3];
	mov.u32 	%r1, %ctaid.x;
	mov.u32 	%r7, %ntid.x;
	mov.u32 	%r2, %tid.x;
	mad.lo.s32 	%r8, %r1, %r7, %r2;
	mov.u32 	%r3, %ctaid.y;
	mov.u32 	%r9, %ntid.y;
	mov.u32 	%r4, %tid.y;
	mad.lo.s32 	%r10, %r3, %r9, %r4;
	setp.ge.s32 	%p1, %r10, %r5;
	setp.ge.s32 	%p2, %r8, %r6;
	or.pred  	%p3, %p1, %p2;
	@%p3 bra 	$L__BB0_2;
	cvta.to.global.u64 	%rd3, %rd1;
	cvta.to.global.u64 	%rd4, %rd2;
	shl.b32 	%r11, %r3, 4;
	mul.lo.s32 	%r12, %r6, %r11;
	cvt.s64.s32 	%rd5, %r12;
	shl.b32 	%r13, %r1, 4;
	cvt.u64.u32 	%rd6, %r13;
	add.s64 	%rd7, %rd5, %rd6;
	mad.lo.s32 	%r14, %r6, %r4, %r2;
	cvt.s64.s32 	%rd8, %r14;
	add.s64 	%rd9, %rd7, %rd8;
	shl.b64 	%rd10, %rd9, 2;
	add.s64 	%rd11, %rd3, %rd10;
	ld.global.f32 	%f1, [%rd11];
	shl.b32 	%r15, %r2, 6;
	mov.u32 	%r16, _ZZ14transpose_smemILi16EEvPfS0_iiE9smem_tile;
	add.s32 	%r17, %r16, %r15;
	shl.b32 	%r18, %r4, 2;
	add.s32 	%r19, %r17, %r18;
	st.shared.f32 	[%r19], %f1;
	bar.sync 	0;
	mul.lo.s32 	%r20, %r5, %r13;
	cvt.u64.u32 	%rd12, %r20;
	cvt.u64.u32 	%rd13, %r11;
	add.s64 	%rd14, %rd12, %rd13;
	shl.b32 	%r21, %r4, 6;
	add.s32 	%r22, %r16, %r21;
	shl.b32 	%r23, %r2, 2;
	add.s32 	%r24, %r22, %r23;
	ld.shared.f32 	%f2, [%r24];
	mad.lo.s32 	%r25, %r5, %r4, %r2;
	cvt.u64.u32 	%rd15, %r25;
	add.s64 	%rd16, %rd14, %rd15;
	shl.b64 	%rd17, %rd16, 2;
	add.s64 	%rd18, %rd4, %rd17;
	st.global.f32 	[%rd18], %f2;
$L__BB0_2:
	ret;

}


// ===== COMPILED SASS (sm_100) =====

	.target	sm_100

	.elftype	@"ET_EXEC"


//--------------------- .note.nv.tkinfo           --------------------------
	.section	.note.nv.tkinfo,"",@"SHT_NOTE"
	.sectionflags	@"SHF_NOTE_NV_TKINFO"
	.tkinfo
        /*0018*/ 	.word	0x00000002
        /*0030*/ 	.string	""
        /*0030*/ 	.string	"ptxas"
        /*0030*/ 	.string	"Cuda compilation tools, release 13.0, V13.0.88"
        /*0030*/ 	.string	"Build cuda_13.0.r13.0/compiler.36424714_0"
        /*0030*/ 	.string	"-arch sm_100 -m 64 "



//--------------------- .note.nv.cuinfo           --------------------------
	.section	.note.nv.cuinfo,"",@"SHT_NOTE"
	.sectionflags	@"SHF_NOTE_NV_CUINFO"
        /*0018*/ 	.short	0x0002
        /*001a*/ 	.short	0x0064
        /*001c*/ 	.short	0x0082
	.zero		2


//--------------------- .nv.info                  --------------------------
	.section	.nv.info,"",@"SHT_CUDA_INFO"
	.align	4


	//----- nvinfo : EIATTR_REGCOUNT
	.align		4
        /*0000*/ 	.byte	0x04, 0x2f
        /*0002*/ 	.short	(.L_1 - .L_0)
	.align		4
.L_0:
        /*0004*/ 	.word	index@(_Z14transpose_smemILi16EEvPfS0_ii)
        /*0008*/ 	.word	0x0000000e


	//----- nvinfo : EIATTR_FRAME_SIZE
	.align		4
.L_1:
        /*000c*/ 	.byte	0x04, 0x11
        /*000e*/ 	.short	(.L_3 - .L_2)
	.align		4
.L_2:
        /*0010*/ 	.word	index@(_Z14transpose_smemILi16EEvPfS0_ii)
        /*0014*/ 	.word	0x00000000


	//----- nvinfo : EIATTR_MIN_STACK_SIZE
	.align		4
.L_3:
        /*0018*/ 	.byte	0x04, 0x12
        /*001a*/ 	.short	(.L_5 - .L_4)
	.align		4
.L_4:
        /*001c*/ 	.word	index@(_Z14transpose_smemILi16EEvPfS0_ii)
        /*0020*/ 	.word	0x00000000
.L_5:


//--------------------- .nv.compat                --------------------------
	.section	.nv.compat,"",@"SHT_CUDA_COMPAT_INFO"
	.align	4
        /*0000*/ 	.byte	0x02, 0x09, 0x00, 0x00, 0x02, 0x02, 0x01, 0x00, 0x02, 0x05, 0x05, 0x00, 0x03, 0x07, 0x01, 0x01
        /*0010*/ 	.byte	0x02, 0x03, 0x00, 0x00, 0x02, 0x06, 0x01, 0x00, 0x04, 0x0b, 0x08, 0x00, 0x09, 0x00, 0x00, 0x00
        /*0020*/ 	.byte	0x00, 0x00, 0x00, 0x00


//--------------------- .nv.info._Z14transpose_smemILi16EEvPfS0_ii --------------------------
	.section	.nv.info._Z14transpose_smemILi16EEvPfS0_ii,"",@"SHT_CUDA_INFO"
	.sectionflags	@""
	.align	4


	//----- nvinfo : EIATTR_CUDA_API_VERSION
	.align		4
        /*0000*/ 	.byte	0x04, 0x37
        /*0002*/ 	.short	(.L_7 - .L_6)
.L_6:
        /*0004*/ 	.word	0x00000082


	//----- nvinfo : EIATTR_KPARAM_INFO
	.align		4
.L_7:
        /*0008*/ 	.byte	0x04, 0x17
        /*000a*/ 	.short	(.L_9 - .L_8)
.L_8:
        /*000c*/ 	.word	0x00000000
        /*0010*/ 	.short	0x0003
        /*0012*/ 	.short	0x0014
        /*0014*/ 	.byte	0x00, 0xf0, 0x11, 0x00


	//----- nvinfo : EIATTR_KPARAM_INFO
	.align		4
.L_9:
        /*0018*/ 	.byte	0x04, 0x17
        /*001a*/ 	.short	(.L_11 - .L_10)
.L_10:
        /*001c*/ 	.word	0x00000000
        /*0020*/ 	.short	0x0002
        /*0022*/ 	.short	0x0010
        /*0024*/ 	.byte	0x00, 0xf0, 0x11, 0x00


	//----- nvinfo : EIATTR_KPARAM_INFO
	.align		4
.L_11:
        /*0028*/ 	.byte	0x04, 0x17
        /*002a*/ 	.short	(.L_13 - .L_12)
.L_12:
        /*002c*/ 	.word	0x00000000
        /*0030*/ 	.short	0x0001
        /*0032*/ 	.short	0x0008
        /*0034*/ 	.byte	0x00, 0xf5, 0x21, 0x00


	//----- nvinfo : EIATTR_KPARAM_INFO
	.align		4
.L_13:
        /*0038*/ 	.byte	0x04, 0x17
        /*003a*/ 	.short	(.L_15 - .L_14)
.L_14:
        /*003c*/ 	.word	0x00000000
        /*0040*/ 	.short	0x0000
        /*0042*/ 	.short	0x0000
        /*0044*/ 	.byte	0x00, 0xf5, 0x21, 0x00


	//----- nvinfo : EIATTR_SPARSE_MMA_MASK
	.align		4
.L_15:
        /*0048*/ 	.byte	0x03, 0x50
        /*004a*/ 	.short	0x0000


	//----- nvinfo : EIATTR_MAXREG_COUNT
	.align		4
        /*004c*/ 	.byte	0x03, 0x1b
        /*004e*/ 	.short	0x00ff


	//----- nvinfo : EIATTR_NUM_BARRIERS
	.align		4
        /*0050*/ 	.byte	0x02, 0x4c
        /*0052*/ 	.byte	0x01
	.zero		1


	//----- nvinfo : EIATTR_MERCURY_ISA_VERSION
	.align		4
        /*0054*/ 	.byte	0x03, 0x5f
        /*0056*/ 	.short	0x0101


	//----- nvinfo : EIATTR_VRC_CTA_INIT_COUNT
	.align		4
        /*0058*/ 	.byte	0x02, 0x4a
	.zero		1
	.zero		1


	//----- nvinfo : EIATTR_EXIT_INSTR_OFFSETS
	.align		4
        /*005c*/ 	.byte	0x04, 0x1c
        /*005e*/ 	.short	(.L_17 - .L_16)


	//   ....[0]....
.L_16:
        /*0060*/ 	.word	0x000000c0


	//   ....[1]....
        /*0064*/ 	.word	0x000002c0


	//----- nvinfo : EIATTR_CBANK_PARAM_SIZE
	.align		4
.L_17:
        /*0068*/ 	.byte	0x03, 0x19
        /*006a*/ 	.short	0x0018


	//----- nvinfo : EIATTR_PARAM_CBANK
	.align		4
        /*006c*/ 	.byte	0x04, 0x0a
        /*006e*/ 	.short	(.L_19 - .L_18)
	.align		4
.L_18:
        /*0070*/ 	.word	index@(.nv.constant0._Z14transpose_smemILi16EEvPfS0_ii)
        /*0074*/ 	.short	0x0380
        /*0076*/ 	.short	0x0018


	//----- nvinfo : EIATTR_SW_WAR
	.align		4
.L_19:
        /*0078*/ 	.byte	0x04, 0x36
        /*007a*/ 	.short	(.L_21 - .L_20)
.L_20:
        /*007c*/ 	.word	0x00000008
.L_21:


//--------------------- .nv.callgraph             --------------------------
	.section	.nv.callgraph,"",@"SHT_CUDA_CALLGRAPH"
	.align	4
	.sectionentsize	8
	.align		4
        /*0000*/ 	.word	0x00000000
	.align		4
        /*0004*/ 	.word	0xffffffff
	.align		4
        /*0008*/ 	.word	0x00000000
	.align		4
        /*000c*/ 	.word	0xfffffffe
	.align		4
        /*0010*/ 	.word	0x00000000
	.align		4
        /*0014*/ 	.word	0xfffffffd
	.align		4
        /*0018*/ 	.word	0x00000000
	.align		4
        /*001c*/ 	.word	0xfffffffc


//--------------------- .text._Z14transpose_smemILi16EEvPfS0_ii --------------------------
	.section	.text._Z14transpose_smemILi16EEvPfS0_ii,"ax",@progbits
	.align	128
        .global         _Z14transpose_smemILi16EEvPfS0_ii
        .type           _Z14transpose_smemILi16EEvPfS0_ii,@function
        .size           _Z14transpose_smemILi16EEvPfS0_ii,(.L_x_1 - _Z14transpose_smemILi16EEvPfS0_ii)
        .other          _Z14transpose_smemILi16EEvPfS0_ii,@"STO_CUDA_ENTRY STV_DEFAULT"
_Z14transpose_smemILi16EEvPfS0_ii:
.text._Z14transpose_smemILi16EEvPfS0_ii:
[----:B------:R-:W-:Y:S01]  /*0000*/  LDC R1, c[0x0][0x37c] ;  /* 0x0000df00ff017b82 */ /* 0x000fe20000000800 */
[----:B------:R-:W0:Y:S07]  /*0010*/  S2R R6, SR_TID.X ;  /* 0x0000000000067919 */ /* 0x000e2e0000002100 */
[----:B------:R-:W0:Y:S01]  /*0020*/  S2UR UR10, SR_CTAID.X ;  /* 0x00000000000a79c3 */ /* 0x000e220000002500 */
[----:B------:R-:W1:Y:S07]  /*0030*/  S2R R11, SR_TID.Y ;  /* 0x00000000000b7919 */ /* 0x000e6e0000002200 */
[----:B------:R-:W0:Y:S08]  /*0040*/  LDC R0, c[0x0][0x360] ;  /* 0x0000d800ff007b82 */ /* 0x000e300000000800 */
[----:B------:R-:W1:Y:S08]  /*0050*/  S2UR UR11, SR_CTAID.Y ;  /* 0x00000000000b79c3 */ /* 0x000e700000002600 */
[----:B------:R-:W1:Y:S08]  /*0060*/  LDC R5, c[0x0][0x364] ;  /* 0x0000d900ff057b82 */ /* 0x000e700000000800 */
[----:B------:R-:W2:Y:S01]  /*0070*/  LDC.64 R2, c[0x0][0x390] ;  /* 0x0000e400ff027b82 */ /* 0x000ea20000000a00 */
[----:B0-----:R-:W-:-:S02]  /*0080*/  IMAD R0, R0, UR10, R6 ;  /* 0x0000000a00007c24 */ /* 0x001fc4000f8e0206 */
[----:B-1----:R-:W-:-:S03]  /*0090*/  IMAD R5, R5, UR11, R11 ;  /* 0x0000000b05057c24 */ /* 0x002fc6000f8e020b */
[----:B--2---:R-:W-:-:S04]  /*00a0*/  ISETP.GE.AND P0, PT, R0, R3, PT ;  /* 0x000000030000720c */ /* 0x004fc80003f06270 */
[----:B------:R-:W-:-:S13]  /*00b0*/  ISETP.GE.OR P0, PT, R5, R2, P0 ;  /* 0x000000020500720c */ /* 0x000fda0000706670 */
[----:B------:R-:W-:Y:S05]  /*00c0*/  @P0 EXIT ;  /* 0x000000000000094d */ /* 0x000fea0003800000 */
[----:B------:R-:W0:Y:S01]  /*00d0*/  LDCU.64 UR4, c[0x0][0x380] ;  /* 0x00007000ff0477ac */ /* 0x000e220008000a00 */
[----:B------:R-:W-:Y:S01]  /*00e0*/  IMAD R0, R11, R3, R6 ;  /* 0x000000030b007224 */ /* 0x000fe200078e0206 */
[----:B------:R-:W-:Y:S02]  /*00f0*/  USHF.L.U32 UR6, UR11, 0x4, URZ ;  /* 0x000000040b067899 */ /* 0x000fe400080006ff */
[----:B------:R-:W-:Y:S02]  /*0100*/  USHF.L.U32 UR7, UR10, 0x4, URZ ;  /* 0x000000040a077899 */ /* 0x000fe400080006ff */
[----:B------:R-:W-:Y:S01]  /*0110*/  SHF.R.S32.HI R4, RZ, 0x1f, R0 ;  /* 0x0000001fff047819 */ /* 0x000fe20000011400 */
[----:B------:R-:W1:Y:S01]  /*0120*/  LDCU.64 UR8, c[0x0][0x358] ;  /* 0x00006b00ff0877ac */ /* 0x000e620008000a00 */
[----:B------:R-:W-:-:S05]  /*0130*/  IMAD R3, R3, UR6, RZ ;  /* 0x0000000603037c24 */ /* 0x000fca000f8e02ff */
[--C-:B------:R-:W-:Y:S02]  /*0140*/  IADD3 R0, P0, P1, R0, UR7, R3.reuse ;  /* 0x0000000700007c10 */ /* 0x100fe4000f91e003 */
[----:B------:R-:W-:-:S04]  /*0150*/  SHF.R.S32.HI R3, RZ, 0x1f, R3 ;  /* 0x0000001fff037819 */ /* 0x000fc80000011403 */
[----:B------:R-:W-:Y:S02]  /*0160*/  IADD3.X R3, PT, PT, R4, R3, RZ, P0, P1 ;  /* 0x0000000304037210 */ /* 0x000fe400007e24ff */
[----:B0-----:R-:W-:-:S04]  /*0170*/  LEA R4, P0, R0, UR4, 0x2 ;  /* 0x0000000400047c11 */ /* 0x001fc8000f8010ff */
[----:B------:R-:W-:-:S05]  /*0180*/  LEA.HI.X R5, R0, UR5, R3, 0x2, P0 ;  /* 0x0000000500057c11 */ /* 0x000fca00080f1403 */
[----:B-1----:R-:W2:Y:S01]  /*0190*/  LDG.E R4, desc[UR8][R4.64] ;  /* 0x0000000804047981 */ /* 0x002ea2000c1e1900 */
[----:B------:R-:W0:Y:S01]  /*01a0*/  S2UR UR5, SR_CgaCtaId ;  /* 0x00000000000579c3 */ /* 0x000e220000008800 */
[----:B------:R-:W-:Y:S02]  /*01b0*/  UMOV UR4, 0x400 ;  /* 0x0000040000047882 */ /* 0x000fe40000000000 */
[----:B0-----:R-:W-:-:S06]  /*01c0*/  ULEA UR4, UR5, UR4, 0x18 ;  /* 0x0000000405047291 */ /* 0x001fcc000f8ec0ff */
[----:B------:R-:W-:Y:S02]  /*01d0*/  LEA R0, R6, UR4, 0x6 ;  /* 0x0000000406007c11 */ /* 0x000fe4000f8e30ff */
[----:B------:R-:W-:-:S03]  /*01e0*/  LEA R3, R11, UR4, 0x6 ;  /* 0x000000040b037c11 */ /* 0x000fc6000f8e30ff */
[C---:B------:R-:W-:Y:S01]  /*01f0*/  IMAD R7, R11.reuse, 0x4, R0 ;  /* 0x000000040b077824 */ /* 0x040fe200078e0200 */
[----:B------:R-:W0:Y:S01]  /*0200*/  LDCU.64 UR4, c[0x0][0x388] ;  /* 0x00007100ff0477ac */ /* 0x000e220008000a00 */
[----:B------:R-:W-:Y:S02]  /*0210*/  IMAD R0, R6, 0x4, R3 ;  /* 0x0000000406007824 */ /* 0x000fe400078e0203 */
[----:B------:R-:W-:Y:S02]  /*0220*/  IMAD R3, R11, R2, R6 ;  /* 0x000000020b037224 */ /* 0x000fe400078e0206 */
[----:B------:R-:W-:-:S05]  /*0230*/  IMAD R2, R2, UR7, RZ ;  /* 0x0000000702027c24 */ /* 0x000fca000f8e02ff */
[----:B------:R-:W-:-:S04]  /*0240*/  IADD3 R3, P0, P1, R3, UR6, R2 ;  /* 0x0000000603037c10 */ /* 0x000fc8000f91e002 */
[----:B------:R-:W-:Y:S02]  /*0250*/  IADD3.X R6, PT, PT, RZ, RZ, RZ, P0, P1 ;  /* 0x000000ffff067210 */ /* 0x000fe400007e24ff */
[----:B0-----:R-:W-:-:S04]  /*0260*/  LEA R2, P0, R3, UR4, 0x2 ;  /* 0x0000000403027c11 */ /* 0x001fc8000f8010ff */
[----:B------:R-:W-:Y:S01]  /*0270*/  LEA.HI.X R3, R3, UR5, R6, 0x2, P0 ;  /* 0x0000000503037c11 */ /* 0x000fe200080f1406 */
[----:B--2---:R-:W-:Y:S01]  /*0280*/  STS [R7], R4 ;  /* 0x0000000407007388 */ /* 0x004fe20000000800 */
[----:B------:R-:W-:Y:S06]  /*0290*/  BAR.SYNC.DEFER_BLOCKING 0x0 ;  /* 0x0000000000007b1d */ /* 0x000fec0000010000 */
[----:B------:R-:W0:Y:S04]  /*02a0*/  LDS R9, [R0] ;  /* 0x0000000000097984 */ /* 0x000e280000000800 */
[----:B0-----:R-:W-:Y:S01]  /*02b0*/  STG.E desc[UR8][R2.64], R9 ;  /* 0x0000000902007986 */ /* 0x001fe2000c101908 */
[----:B------:R-:W-:Y:S05]  /*02c0*/  EXIT ;  /* 0x000000000000794d */ /* 0x000fea0003800000 */
.L_x_0:
[----:B------:R-:W-:-:S00]  /*02d0*/  BRA `(.L_x_0) ;  /* 0xfffffffc00fc7947 */ /* 0x000fc0000383ffff */
[----:B------:R-:W-:-:S00]  /*02e0*/  NOP ;  /* 0x0000000000007918 */ /* 0x000fc00000000000 */
        /* <DEDUP_REMOVED lines=9> */
.L_x_1:


//--------------------- .nv.shared._Z14transpose_smemILi16EEvPfS0_ii --------------------------
	.section	.nv.shared._Z14transpose_smemILi16EEvPfS0_ii,"aw",@nobits
	.sectionflags	@""
	.align	4
.nv.shared._Z14transpose_smemILi16EEvPfS0_ii:
	.zero		2048


//--------------------- .nv.shared.reserved.0     --------------------------
	.section	.nv.shared.reserved.0,"aw",@nobits
	.weak		__nv_reservedSMEM_offset_0_alias
	.size		__nv_reservedSMEM_offset_0_alias, 0, 64
	.other		__nv_reservedSMEM_offset_0_alias,@"STO_CUDA_RESERVED_SHARED STV_DEFAULT"
__nv_reservedSMEM_offset_0_alias:
	.zero		0
	.zero		64


//--------------------- .nv.constant0._Z14transpose_smemILi16EEvPfS0_ii --------------------------
	.section	.nv.constant0._Z14transpose_smemILi16EEvPfS0_ii,"a",@progbits
	.sectionflags	@""
	.align	4
.nv.constant0._Z14transpose_smemILi16EEvPfS0_ii:
	.zero		920


//--------------------- SYMBOLS --------------------------

	.type		.nv.reservedSmem.offset0,@object
	.size		.nv.reservedSmem.offset0,0x4
	.type		.nv.reservedSmem.cap,@object
	.size		.nv.reservedSmem.cap,0x4
